	.headerflags	@"EF_CUDA_TEXMODE_UNIFIED EF_CUDA_64BIT_ADDRESS EF_CUDA_ACCELERATORS EF_CUDA_SM90 EF_CUDA_VIRTUAL_SM(EF_CUDA_SM90)"
	.elftype	@"ET_EXEC"


//--------------------- .nv.info                  --------------------------
	.section	.nv.info,"",@"SHT_CUDA_INFO"
	.align	4


	//----- nvinfo : EIATTR_REGCOUNT
	.align		4
        /*0000*/ 	.byte	0x04, 0x2f
        /*0002*/ 	.short	(.L_3 - .L_2)
	.align		4
.L_2:
        /*0004*/ 	.word	index@(triton_poi_fused_cat_40)
        /*0008*/ 	.word	0x00000020


	//----- nvinfo : EIATTR_MIN_STACK_SIZE
	.align		4
.L_3:
        /*000c*/ 	.byte	0x04, 0x12
        /*000e*/ 	.short	(.L_5 - .L_4)
	.align		4
.L_4:
        /*0010*/ 	.word	index@(triton_poi_fused_cat_40)
        /*0014*/ 	.word	0x00000000


	//----- nvinfo : EIATTR_FRAME_SIZE
	.align		4
.L_5:
        /*0018*/ 	.byte	0x04, 0x11
        /*001a*/ 	.short	(.L_7 - .L_6)
	.align		4
.L_6:
        /*001c*/ 	.word	index@(triton_poi_fused_cat_40)
        /*0020*/ 	.word	0x00000000


	//----- nvinfo : EIATTR_MIN_STACK_SIZE
	.align		4
.L_7:
        /*0024*/ 	.byte	0x04, 0x12
        /*0026*/ 	.short	(.L_9 - .L_8)
	.align		4
.L_8:
        /*0028*/ 	.word	index@(triton_poi_fused_cat_40)
        /*002c*/ 	.word	0x00000000
.L_9:


//--------------------- .nv.info.triton_poi_fused_cat_40 --------------------------
	.section	.nv.info.triton_poi_fused_cat_40,"",@"SHT_CUDA_INFO"
	.sectionflags	@""
	.align	4


	//----- nvinfo : EIATTR_CUDA_API_VERSION
	.align		4
        /*0000*/ 	.byte	0x04, 0x37
        /*0002*/ 	.short	(.L_11 - .L_10)
.L_10:
        /*0004*/ 	.word	0x0000007c


	//----- nvinfo : EIATTR_KPARAM_INFO
	.align		4
.L_11:
        /*0008*/ 	.byte	0x04, 0x17
        /*000a*/ 	.short	(.L_13 - .L_12)
.L_12:
        /*000c*/ 	.word	0x00000000
        /*0010*/ 	.short	0x0010
        /*0012*/ 	.short	0x0080
        /*0014*/ 	.byte	0x00, 0xf0, 0x11, 0x00


	//----- nvinfo : EIATTR_KPARAM_INFO
	.align		4
.L_13:
        /*0018*/ 	.byte	0x04, 0x17
        /*001a*/ 	.short	(.L_15 - .L_14)
.L_14:
        /*001c*/ 	.word	0x00000000
        /*0020*/ 	.short	0x000f
        /*0022*/ 	.short	0x0078
        /*0024*/ 	.byte	0x00, 0xf4, 0x21, 0x00


	//----- nvinfo : EIATTR_KPARAM_INFO
	.align		4
.L_15:
        /*0028*/ 	.byte	0x04, 0x17
        /*002a*/ 	.short	(.L_17 - .L_16)
.L_16:
        /*002c*/ 	.word	0x00000000
        /*0030*/ 	.short	0x000e
        /*0032*/ 	.short	0x0070
        /*0034*/ 	.byte	0x00, 0xf4, 0x21, 0x00


	//----- nvinfo : EIATTR_KPARAM_INFO
	.align		4
.L_17:
        /*0038*/ 	.byte	0x04, 0x17
        /*003a*/ 	.short	(.L_19 - .L_18)
.L_18:
        /*003c*/ 	.word	0x00000000
        /*0040*/ 	.short	0x000d
        /*0042*/ 	.short	0x0068
        /*0044*/ 	.byte	0x00, 0xf4, 0x21, 0x00


	//----- nvinfo : EIATTR_KPARAM_INFO
	.align		4
.L_19:
        /*0048*/ 	.byte	0x04, 0x17
        /*004a*/ 	.short	(.L_21 - .L_20)
.L_20:
        /*004c*/ 	.word	0x00000000
        /*0050*/ 	.short	0x000c
        /*0052*/ 	.short	0x0060
        /*0054*/ 	.byte	0x00, 0xf4, 0x21, 0x00


	//----- nvinfo : EIATTR_KPARAM_INFO
	.align		4
.L_21:
        /*0058*/ 	.byte	0x04, 0x17
        /*005a*/ 	.short	(.L_23 - .L_22)
.L_22:
        /*005c*/ 	.word	0x00000000
        /*0060*/ 	.short	0x000b
        /*0062*/ 	.short	0x0058
        /*0064*/ 	.byte	0x00, 0xf4, 0x21, 0x00


	//----- nvinfo : EIATTR_KPARAM_INFO
	.align		4
.L_23:
        /*0068*/ 	.byte	0x04, 0x17
        /*006a*/ 	.short	(.L_25 - .L_24)
.L_24:
        /*006c*/ 	.word	0x00000000
        /*0070*/ 	.short	0x000a
        /*0072*/ 	.short	0x0050
        /*0074*/ 	.byte	0x00, 0xf4, 0x21, 0x00


	//----- nvinfo : EIATTR_KPARAM_INFO
	.align		4
.L_25:
        /*0078*/ 	.byte	0x04, 0x17
        /*007a*/ 	.short	(.L_27 - .L_26)
.L_26:
        /*007c*/ 	.word	0x00000000
        /*0080*/ 	.short	0x0009
        /*0082*/ 	.short	0x0048
        /*0084*/ 	.byte	0x00, 0xf4, 0x21, 0x00


	//----- nvinfo : EIATTR_KPARAM_INFO
	.align		4
.L_27:
        /*0088*/ 	.byte	0x04, 0x17
        /*008a*/ 	.short	(.L_29 - .L_28)
.L_28:
        /*008c*/ 	.word	0x00000000
        /*0090*/ 	.short	0x0008
        /*0092*/ 	.short	0x0040
        /*0094*/ 	.byte	0x00, 0xf4, 0x21, 0x00


	//----- nvinfo : EIATTR_KPARAM_INFO
	.align		4
.L_29:
        /*0098*/ 	.byte	0x04, 0x17
        /*009a*/ 	.short	(.L_31 - .L_30)
.L_30:
        /*009c*/ 	.word	0x00000000
        /*00a0*/ 	.short	0x0007
        /*00a2*/ 	.short	0x0038
        /*00a4*/ 	.byte	0x00, 0xf4, 0x21, 0x00


	//----- nvinfo : EIATTR_KPARAM_INFO
	.align		4
.L_31:
        /*00a8*/ 	.byte	0x04, 0x17
        /*00aa*/ 	.short	(.L_33 - .L_32)
.L_32:
        /*00ac*/ 	.word	0x00000000
        /*00b0*/ 	.short	0x0006
        /*00b2*/ 	.short	0x0030
        /*00b4*/ 	.byte	0x00, 0xf4, 0x21, 0x00


	//----- nvinfo : EIATTR_KPARAM_INFO
	.align		4
.L_33:
        /*00b8*/ 	.byte	0x04, 0x17
        /*00ba*/ 	.short	(.L_35 - .L_34)
.L_34:
        /*00bc*/ 	.word	0x00000000
        /*00c0*/ 	.short	0x0005
        /*00c2*/ 	.short	0x0028
        /*00c4*/ 	.byte	0x00, 0xf4, 0x21, 0x00


	//----- nvinfo : EIATTR_KPARAM_INFO
	.align		4
.L_35:
        /*00c8*/ 	.byte	0x04, 0x17
        /*00ca*/ 	.short	(.L_37 - .L_36)
.L_36:
        /*00cc*/ 	.word	0x00000000
        /*00d0*/ 	.short	0x0004
        /*00d2*/ 	.short	0x0020
        /*00d4*/ 	.byte	0x00, 0xf4, 0x21, 0x00


	//----- nvinfo : EIATTR_KPARAM_INFO
	.align		4
.L_37:
        /*00d8*/ 	.byte	0x04, 0x17
        /*00da*/ 	.short	(.L_39 - .L_38)
.L_38:
        /*00dc*/ 	.word	0x00000000
        /*00e0*/ 	.short	0x0003
        /*00e2*/ 	.short	0x0018
        /*00e4*/ 	.byte	0x00, 0xf4, 0x21, 0x00


	//----- nvinfo : EIATTR_KPARAM_INFO
	.align		4
.L_39:
        /*00e8*/ 	.byte	0x04, 0x17
        /*00ea*/ 	.short	(.L_41 - .L_40)
.L_40:
        /*00ec*/ 	.word	0x00000000
        /*00f0*/ 	.short	0x0002
        /*00f2*/ 	.short	0x0010
        /*00f4*/ 	.byte	0x00, 0xf4, 0x21, 0x00


	//----- nvinfo : EIATTR_KPARAM_INFO
	.align		4
.L_41:
        /*00f8*/ 	.byte	0x04, 0x17
        /*00fa*/ 	.short	(.L_43 - .L_42)
.L_42:
        /*00fc*/ 	.word	0x00000000
        /*0100*/ 	.short	0x0001
        /*0102*/ 	.short	0x0008
        /*0104*/ 	.byte	0x00, 0xf4, 0x21, 0x00


	//----- nvinfo : EIATTR_KPARAM_INFO
	.align		4
.L_43:
        /*0108*/ 	.byte	0x04, 0x17
        /*010a*/ 	.short	(.L_45 - .L_44)
.L_44:
        /*010c*/ 	.word	0x00000000
        /*0110*/ 	.short	0x0000
        /*0112*/ 	.short	0x0000
        /*0114*/ 	.byte	0x00, 0xf4, 0x21, 0x00


	//----- nvinfo : EIATTR_SPARSE_MMA_MASK
	.align		4
.L_45:
        /*0118*/ 	.byte	0x03, 0x50
        /*011a*/ 	.short	0x0000


	//----- nvinfo : EIATTR_MAXREG_COUNT
	.align		4
        /*011c*/ 	.byte	0x03, 0x1b
        /*011e*/ 	.short	0x00ff


	//----- nvinfo : EIATTR_EXIT_INSTR_OFFSETS
	.align		4
        /*0120*/ 	.byte	0x04, 0x1c
        /*0122*/ 	.short	(.L_47 - .L_46)


	//   ....[0]....
.L_46:
        /*0124*/ 	.word	0x00001030


	//----- nvinfo : EIATTR_REQNTID
	.align		4
.L_47:
        /*0128*/ 	.byte	0x04, 0x10
        /*012a*/ 	.short	(.L_49 - .L_48)
.L_48:
        /*012c*/ 	.word	0x00000100
        /*0130*/ 	.word	0x00000001
        /*0134*/ 	.word	0x00000001


	//----- nvinfo : EIATTR_CBANK_PARAM_SIZE
	.align		4
.L_49:
        /*0138*/ 	.byte	0x03, 0x19
        /*013a*/ 	.short	0x0084


	//----- nvinfo : EIATTR_PARAM_CBANK
	.align		4
        /*013c*/ 	.byte	0x04, 0x0a
        /*013e*/ 	.short	(.L_51 - .L_50)
	.align		4
.L_50:
        /*0140*/ 	.word	index@(.nv.constant0.triton_poi_fused_cat_40)
        /*0144*/ 	.short	0x0210
        /*0146*/ 	.short	0x0084


	//----- nvinfo : EIATTR_SW_WAR
	.align		4
.L_51:
        /*0148*/ 	.byte	0x04, 0x36
        /*014a*/ 	.short	(.L_53 - .L_52)
.L_52:
        /*014c*/ 	.word	0x00000008
.L_53:


//--------------------- .nv.callgraph             --------------------------
	.section	.nv.callgraph,"",@"SHT_CUDA_CALLGRAPH"
	.align	4
	.sectionentsize	8
	.align		4
        /*0000*/ 	.word	0x00000000
	.align		4
        /*0004*/ 	.word	0xffffffff
	.align		4
        /*0008*/ 	.word	0x00000000
	.align		4
        /*000c*/ 	.word	0xfffffffe
	.align		4
        /*0010*/ 	.word	0x00000000
	.align		4
        /*0014*/ 	.word	0xfffffffd
	.align		4
        /*0018*/ 	.word	0x00000000
	.align		4
        /*001c*/ 	.word	0xfffffffc


//--------------------- .nv.constant4             --------------------------
	.section	.nv.constant4,"a",@progbits
	.align	8
	.align		8
.nv.constant4:
        /*0000*/ 	.dword	_$_str
	.align		8
        /*0008*/ 	.dword	_$_str_$_2


//--------------------- .text.triton_poi_fused_cat_40 --------------------------
	.section	.text.triton_poi_fused_cat_40,"ax",@progbits
	.align	128
        .global         triton_poi_fused_cat_40
        .type           triton_poi_fused_cat_40,@function
        .size           triton_poi_fused_cat_40,(.L_x_1 - triton_poi_fused_cat_40)
        .other          triton_poi_fused_cat_40,@"STO_CUDA_ENTRY STV_DEFAULT"
triton_poi_fused_cat_40:
.text.triton_poi_fused_cat_40:
[----:B------:R-:W-:Y:S01]  /*0000*/  LDC R1, c[0x0][0x28] ;  /* 0x00000a00ff017b82 */ /* 0x000fe20000000800 */
[----:B------:R-:W1:Y:S07]  /*0010*/  S2R R0, SR_TID.X ;  /* 0x0000000000007919 */ /* 0x000e6e0000002100 */
[----:B------:R-:W2:Y:S01]  /*0020*/  LDC.64 R20, c[0x0][0x238] ;  /* 0x00008e00ff147b82 */ /* 0x000ea20000000a00 */
[----:B------:R-:W-:Y:S01]  /*0030*/  ULDC.64 UR4, c[0x0][0x208] ;  /* 0x0000820000047ab9 */ /* 0x000fe20000000a00 */
[----:B------:R-:W3:Y:S06]  /*0040*/  S2R R3, SR_CTAID.X ;  /* 0x0000000000037919 */ /* 0x000eec0000002500 */
[----:B------:R-:W4:Y:S08]  /*0050*/  LDC.64 R8, c[0x0][0x228] ;  /* 0x00008a00ff087b82 */ /* 0x000f300000000a00 */
[----:B------:R-:W5:Y:S08]  /*0060*/  LDC.64 R16, c[0x0][0x230] ;  /* 0x00008c00ff107b82 */ /* 0x000f700000000a00 */
[----:B------:R-:W2:Y:S08]  /*0070*/  LDC.64 R18, c[0x0][0x240] ;  /* 0x00009000ff127b82 */ /* 0x000eb00000000a00 */
[----:B------:R-:W2:Y:S01]  /*0080*/  LDC.64 R10, c[0x0][0x248] ;  /* 0x00009200ff0a7b82 */ /* 0x000ea20000000a00 */
[----:B-1----:R-:W-:Y:S01]  /*0090*/  IMAD.SHL.U32 R0, R0, 0x2, RZ ;  /* 0x0000000200007824 */ /* 0x002fe200078e00ff */
[----:B------:R-:W-:-:S02]  /*00a0*/  CS2R R12, SRZ ;  /* 0x00000000000c7805 */ /* 0x000fc4000001ff00 */
[----:B------:R-:W-:Y:S02]  /*00b0*/  CS2R R14, SRZ ;  /* 0x00000000000e7805 */ /* 0x000fe4000001ff00 */
[----:B------:R-:W-:Y:S01]  /*00c0*/  CS2R R24, SRZ ;  /* 0x0000000000187805 */ /* 0x000fe2000001ff00 */
[----:B------:R-:W-:Y:S01]  /*00d0*/  IMAD.MOV.U32 R26, RZ, RZ, 0x3e800000 ;  /* 0x3e800000ff1a7424 */ /* 0x000fe200078e00ff */
[----:B------:R-:W-:Y:S01]  /*00e0*/  LOP3.LUT R0, R0, 0x1fe, RZ, 0xc0, !PT ;  /* 0x000001fe00007812 */ /* 0x000fe200078ec0ff */
[----:B------:R-:W-:Y:S01]  /*00f0*/  ULDC.64 UR6, c[0x0][0x218] ;  /* 0x0000860000067ab9 */ /* 0x000fe20000000a00 */
[----:B------:R-:W-:-:S03]  /*0100*/  ULDC.64 UR8, c[0x0][0x268] ;  /* 0x00009a0000087ab9 */ /* 0x000fc60000000a00 */
[----:B---3--:R-:W-:-:S05]  /*0110*/  IMAD R0, R3, 0x200, R0 ;  /* 0x0000020003007824 */ /* 0x008fca00078e0200 */
[----:B------:R-:W-:-:S04]  /*0120*/  SHF.R.S32.HI R3, RZ, 0x1f, R0 ;  /* 0x0000001fff037819 */ /* 0x000fc80000011400 */
[----:B------:R-:W-:-:S04]  /*0130*/  LEA.HI R4, R3, R0, RZ, 0xc ;  /* 0x0000000003047211 */ /* 0x000fc800078f60ff */
[----:B------:R-:W-:-:S05]  /*0140*/  SHF.R.S32.HI R23, RZ, 0xc, R4 ;  /* 0x0000000cff177819 */ /* 0x000fca0000011404 */
[----:B------:R-:W-:-:S05]  /*0150*/  IMAD.HI R2, R23, 0x2aaaaaab, RZ ;  /* 0x2aaaaaab17027827 */ /* 0x000fca00078e02ff */
[----:B------:R-:W-:-:S04]  /*0160*/  SHF.R.U32.HI R5, RZ, 0x1f, R2 ;  /* 0x0000001fff057819 */ /* 0x000fc80000011602 */
[----:B------:R-:W-:-:S05]  /*0170*/  LEA.HI R2, R2, R5, RZ, 0x1b ;  /* 0x0000000502027211 */ /* 0x000fca00078fd8ff */
[----:B------:R-:W-:Y:S02]  /*0180*/  IMAD R23, R2, -0xc0, R23 ;  /* 0xffffff4002177824 */ /* 0x000fe400078e0217 */
[----:B------:R-:W-:Y:S02]  /*0190*/  IMAD.MOV.U32 R2, RZ, RZ, RZ ;  /* 0x000000ffff027224 */ /* 0x000fe400078e00ff */
[C---:B--2---:R-:W-:Y:S01]  /*01a0*/  IMAD.WIDE R20, R23.reuse, 0x4, R20 ;  /* 0x0000000417147825 */ /* 0x044fe200078e0214 */
[----:B------:R-:W-:-:S04]  /*01b0*/  LOP3.LUT R5, R23, 0xffffffe0, RZ, 0xc0, !PT ;  /* 0xffffffe017057812 */ /* 0x000fc800078ec0ff */
[----:B------:R-:W-:-:S13]  /*01c0*/  ISETP.NE.AND P0, PT, R5, 0x60, PT ;  /* 0x000000600500780c */ /* 0x000fda0003f05270 */
[----:B------:R-:W2:Y:S01]  /*01d0*/  @!P0 LDG.E.EL R2, desc[UR4][R20.64+-0x180] ;  /* 0xfffe800414028981 */ /* 0x000ea2000c2e1900 */
[----:B------:R-:W-:Y:S01]  /*01e0*/  IMAD.HI R27, R0, 0x2aaaaaab, RZ ;  /* 0x2aaaaaab001b7827 */ /* 0x000fe200078e02ff */
[----:B------:R-:W-:Y:S02]  /*01f0*/  LOP3.LUT R7, R4, 0xfffff000, RZ, 0xc0, !PT ;  /* 0xfffff00004077812 */ /* 0x000fe400078ec0ff */
[----:B------:R-:W3:Y:S01]  /*0200*/  @!P0 LDG.E.EL R25, desc[UR4][R20.64+-0x180] ;  /* 0xfffe800414198981 */ /* 0x000ee2000c2e1900 */
[----:B-----5:R-:W-:Y:S01]  /*0210*/  IMAD.WIDE R16, R23, 0x4, R16 ;  /* 0x0000000417107825 */ /* 0x020fe200078e0210 */
[----:B------:R-:W-:-:S03]  /*0220*/  SHF.R.U32.HI R6, RZ, 0x1f, R27 ;  /* 0x0000001fff067819 */ /* 0x000fc6000001161b */
[----:B------:R-:W-:Y:S01]  /*0230*/  IMAD.IADD R22, R0, 0x1, -R7 ;  /* 0x0000000100167824 */ /* 0x000fe200078e0a07 */
[----:B------:R-:W-:Y:S01]  /*0240*/  LEA.HI.SX32 R27, R27, R6, 0xf ;  /* 0x000000061b1b7211 */ /* 0x000fe200078f7aff */
[----:B------:R-:W5:Y:S04]  /*0250*/  @!P0 LDG.E.EL R12, desc[UR4][R16.64+-0x180] ;  /* 0xfffe8004100c8981 */ /* 0x000f68000c2e1900 */
[----:B------:R-:W-:Y:S01]  /*0260*/  IMAD R22, R27, 0x20000, R22 ;  /* 0x000200001b167824 */ /* 0x000fe200078e0216 */
[----:B------:R-:W-:Y:S01]  /*0270*/  LEA.HI R28, R3, R0, RZ, 0x6 ;  /* 0x00000000031c7211 */ /* 0x000fe200078f30ff */
[C---:B0-----:R-:W-:Y:S01]  /*0280*/  IMAD.WIDE R18, R23.reuse, 0x4, R18 ;  /* 0x0000000417127825 */ /* 0x041fe200078e0212 */
[----:B------:R-:W3:Y:S03]  /*0290*/  @!P0 LDG.E.EL R24, desc[UR4][R16.64+-0x180] ;  /* 0xfffe800410188981 */ /* 0x000ee6000c2e1900 */
[----:B------:R-:W-:-:S04]  /*02a0*/  IMAD R4, R23, 0x1000, R22 ;  /* 0x0000100017047824 */ /* 0x000fc800078e0216 */
[----:B------:R-:W-:-:S04]  /*02b0*/  VIADD R7, R4, 0xfffa0000 ;  /* 0xfffa000004077836 */ /* 0x000fc80000000000 */
[----:B----4-:R-:W-:-:S05]  /*02c0*/  IMAD.WIDE R8, R7, 0x4, R8 ;  /* 0x0000000407087825 */ /* 0x010fca00078e0208 */
[----:B------:R0:W4:Y:S01]  /*02d0*/  @!P0 LDG.E.64 R14, desc[UR4][R8.64] ;  /* 0x00000004080e8981 */ /* 0x000122000c1e1b00 */
[----:B------:R-:W-:Y:S02]  /*02e0*/  IMAD.MOV.U32 R6, RZ, RZ, RZ ;  /* 0x000000ffff067224 */ /* 0x000fe400078e00ff */
[----:B------:R-:W-:-:S04]  /*02f0*/  IMAD.WIDE R10, R23, 0x4, R10 ;  /* 0x00000004170a7825 */ /* 0x000fc800078e020a */
[----:B------:R-:W3:Y:S01]  /*0300*/  @!P0 LDG.E.EL R6, desc[UR4][R18.64+-0x180] ;  /* 0xfffe800412068981 */ /* 0x000ee2000c2e1900 */
[----:B0-----:R-:W0:Y:S03]  /*0310*/  LDC.64 R8, c[0x0][0x258] ;  /* 0x00009600ff087b82 */ /* 0x001e260000000a00 */
[----:B------:R-:W3:Y:S01]  /*0320*/  @!P0 LDG.E.EL R13, desc[UR4][R10.64+-0x180] ;  /* 0xfffe80040a0d8981 */ /* 0x000ee2000c2e1900 */
[----:B------:R-:W-:Y:S02]  /*0330*/  CS2R R16, SRZ ;  /* 0x0000000000107805 */ /* 0x000fe4000001ff00 */
[----:B--2---:R-:W-:-:S05]  /*0340*/  SEL R2, R2, RZ, !P0 ;  /* 0x000000ff02027207 */ /* 0x004fca0004000000 */
[----:B------:R-:W-:-:S04]  /*0350*/  FADD R4, R2, 9.9999997473787516356e-06 ;  /* 0x3727c5ac02047421 */ /* 0x000fc80000000000 */
[----:B------:R-:W1:Y:S02]  /*0360*/  MUFU.SQRT R29, R4 ;  /* 0x00000004001d7308 */ /* 0x000e640000002000 */
[C---:B-1----:R-:W-:Y:S02]  /*0370*/  FSETP.GT.AND P1, PT, R29.reuse, 8.50705917302346158658e+37, PT ;  /* 0x7e8000001d00780b */ /* 0x042fe40003f24000 */
[----:B------:R-:W-:-:S11]  /*0380*/  FSETP.GEU.AND P2, PT, R29, 1.175494350822287508e-38, PT ;  /* 0x008000001d00780b */ /* 0x000fd60003f4e000 */
[----:B------:R-:W-:-:S04]  /*0390*/  @P1 FMUL R29, R29, 0.25 ;  /* 0x3e8000001d1d1820 */ /* 0x000fc80000400000 */
[----:B------:R-:W-:-:S04]  /*03a0*/  @!P2 FMUL R29, R29, 16777216 ;  /* 0x4b8000001d1da820 */ /* 0x000fc80000400000 */
[----:B------:R-:W1:Y:S01]  /*03b0*/  MUFU.RCP R7, R29 ;  /* 0x0000001d00077308 */ /* 0x000e620000001000 */
[----:B------:R-:W-:Y:S02]  /*03c0*/  FSEL R20, R26, 1, P1 ;  /* 0x3f8000001a147808 */ /* 0x000fe40000800000 */
[----:B------:R-:W-:-:S03]  /*03d0*/  SHF.R.S32.HI R2, RZ, 0x6, R28 ;  /* 0x00000006ff027819 */ /* 0x000fc6000001141c */
[----:B------:R-:W-:Y:S01]  /*03e0*/  @!P2 FMUL R20, R20, 16777216 ;  /* 0x4b8000001414a820 */ /* 0x000fe20000400000 */
[----:B------:R-:W-:-:S04]  /*03f0*/  LEA.HI R3, R2, R2, RZ, 0x6 ;  /* 0x0000000202037211 */ /* 0x000fc800078f30ff */
[----:B------:R-:W-:Y:S01]  /*0400*/  LOP3.LUT R3, R3, 0xffffffc0, RZ, 0xc0, !PT ;  /* 0xffffffc003037812 */ /* 0x000fe200078ec0ff */
[----:B-1----:R-:W-:Y:S02]  /*0410*/  FMUL R7, R7, R20 ;  /* 0x0000001407077220 */ /* 0x002fe40000400000 */
[----:B------:R-:W1:Y:S02]  /*0420*/  LDC.64 R20, c[0x0][0x260] ;  /* 0x00009800ff147b82 */ /* 0x000e640000000a00 */
[----:B------:R-:W-:Y:S01]  /*0430*/  IMAD.IADD R3, R2, 0x1, -R3 ;  /* 0x0000000102037824 */ /* 0x000fe200078e0a03 */
[----:B------:R-:W-:Y:S01]  /*0440*/  ISETP.GT.AND P1, PT, R23, 0x7f, PT ;  /* 0x0000007f1700780c */ /* 0x000fe20003f24270 */
[----:B------:R-:W-:Y:S01]  /*0450*/  IMAD.MOV.U32 R4, RZ, RZ, RZ ;  /* 0x000000ffff047224 */ /* 0x000fe200078e00ff */
[----:B-----5:R-:W-:Y:S01]  /*0460*/  SEL R29, R12, RZ, !P0 ;  /* 0x000000ff0c1d7207 */ /* 0x020fe20004000000 */
[----:B0-----:R-:W-:Y:S01]  /*0470*/  IMAD.WIDE R8, R3, 0x8, R8 ;  /* 0x0000000803087825 */ /* 0x001fe200078e0208 */
[----:B----4-:R-:W-:-:S03]  /*0480*/  SEL R14, R14, RZ, !P0 ;  /* 0x000000ff0e0e7207 */ /* 0x010fc60004000000 */
[----:B------:R-:W-:Y:S01]  /*0490*/  IMAD.MOV.U32 R3, RZ, RZ, RZ ;  /* 0x000000ffff037224 */ /* 0x000fe200078e00ff */
[----:B------:R0:W2:Y:S01]  /*04a0*/  @!P0 LDG.E.EL R4, desc[UR4][R18.64+-0x180] ;  /* 0xfffe800412048981 */ /* 0x0000a2000c2e1900 */
[----:B------:R-:W-:Y:S01]  /*04b0*/  FADD R29, R14, -R29 ;  /* 0x8000001d0e1d7221 */ /* 0x000fe20000000000 */
[C---:B------:R-:W-:Y:S02]  /*04c0*/  IMAD R14, R27.reuse, -0xc0000, R0 ;  /* 0xfff400001b0e7824 */ /* 0x040fe400078e0200 */
[----:B------:R-:W-:Y:S01]  /*04d0*/  IMAD.SHL.U32 R12, R27, 0x80000, RZ ;  /* 0x000800001b0c7824 */ /* 0x000fe200078e00ff */
[----:B------:R4:W5:Y:S01]  /*04e0*/  @!P0 LDG.E.EL R3, desc[UR4][R10.64+-0x180] ;  /* 0xfffe80040a038981 */ /* 0x000962000c2e1900 */
[----:B------:R-:W-:Y:S01]  /*04f0*/  FMUL R29, R29, R7 ;  /* 0x000000071d1d7220 */ /* 0x000fe20000400000 */
[----:B---3--:R-:W-:Y:S02]  /*0500*/  SEL R6, R6, RZ, !P0 ;  /* 0x000000ff06067207 */ /* 0x008fe40004000000 */
[----:B------:R3:W2:Y:S01]  /*0510*/  @P1 LDG.E.EL.64 R16, desc[UR4][R8.64] ;  /* 0x0000000408101981 */ /* 0x0006a2000c2e1b00 */
[----:B0-----:R-:W-:Y:S01]  /*0520*/  IMAD R18, R27, 0xa0000, RZ ;  /* 0x000a00001b127824 */ /* 0x001fe200078e02ff */
[----:B------:R-:W-:-:S02]  /*0530*/  IADD3 R7, P2, R14, R12, RZ ;  /* 0x0000000c0e077210 */ /* 0x000fc40007f5e0ff */
[----:B----4-:R-:W-:Y:S02]  /*0540*/  LOP3.LUT R11, R28, 0xffffffc0, RZ, 0xc0, !PT ;  /* 0xffffffc01c0b7812 */ /* 0x010fe400078ec0ff */
[----:B------:R-:W-:Y:S02]  /*0550*/  IADD3 R19, P3, R14, R18, RZ ;  /* 0x000000120e137210 */ /* 0x000fe40007f7e0ff */
[----:B---3--:R-:W-:Y:S02]  /*0560*/  SEL R8, R13, RZ, !P0 ;  /* 0x000000ff0d087207 */ /* 0x008fe40004000000 */
[----:B------:R-:W-:Y:S01]  /*0570*/  SHF.R.S32.HI R9, RZ, 0x1f, R14 ;  /* 0x0000001fff097819 */ /* 0x000fe2000001140e */
[----:B------:R-:W-:Y:S01]  /*0580*/  IMAD.IADD R13, R0, 0x1, -R11 ;  /* 0x00000001000d7824 */ /* 0x000fe200078e0a0b */
[----:B------:R-:W-:Y:S01]  /*0590*/  CS2R R10, SRZ ;  /* 0x00000000000a7805 */ /* 0x000fe2000001ff00 */
[----:B------:R-:W-:Y:S01]  /*05a0*/  FFMA R6, R29, R6, R8 ;  /* 0x000000061d067223 */ /* 0x000fe20000000008 */
[----:B------:R-:W-:-:S02]  /*05b0*/  LEA.HI.X.SX32 R12, R12, R9, 0x1, P2 ;  /* 0x000000090c0c7211 */ /* 0x000fc400010f0eff */
[----:B------:R-:W-:Y:S02]  /*05c0*/  LEA.HI.X.SX32 R18, R18, R9, 0x1, P3 ;  /* 0x0000000912127211 */ /* 0x000fe400018f0eff */
[----:B------:R-:W-:Y:S01]  /*05d0*/  CS2R R8, SRZ ;  /* 0x0000000000087805 */ /* 0x000fe2000001ff00 */
[----:B-1----:R-:W-:-:S05]  /*05e0*/  IMAD.WIDE R20, R13, 0x8, R20 ;  /* 0x000000080d147825 */ /* 0x002fca00078e0214 */
[----:B------:R0:W3:Y:S01]  /*05f0*/  @P1 LDG.E.EL.128 R8, desc[UR4][R20.64] ;  /* 0x0000000414081981 */ /* 0x0000e2000c2e1d00 */
[----:B------:R-:W-:Y:S01]  /*0600*/  SEL R25, R25, RZ, !P0 ;  /* 0x000000ff19197207 */ /* 0x000fe20004000000 */
[----:B------:R-:W-:-:S04]  /*0610*/  IMAD R14, R27, 0x20000, R14 ;  /* 0x000200001b0e7824 */ /* 0x000fc800078e020e */
[----:B------:R-:W-:Y:S01]  /*0620*/  FADD R25, R25, 9.9999997473787516356e-06 ;  /* 0x3727c5ac19197421 */ /* 0x000fe20000000000 */
[----:B------:R-:W-:-:S03]  /*0630*/  IMAD R22, R27, 0x20000, R22 ;  /* 0x000200001b167824 */ /* 0x000fc600078e0216 */
[----:B------:R-:W1:Y:S02]  /*0640*/  MUFU.SQRT R27, R25 ;  /* 0x00000019001b7308 */ /* 0x000e640000002000 */
[C---:B-1----:R-:W-:Y:S02]  /*0650*/  FSETP.GT.AND P2, PT, R27.reuse, 8.50705917302346158658e+37, PT ;  /* 0x7e8000001b00780b */ /* 0x042fe40003f44000 */
[----:B------:R-:W-:-:S11]  /*0660*/  FSETP.GEU.AND P3, PT, R27, 1.175494350822287508e-38, PT ;  /* 0x008000001b00780b */ /* 0x000fd60003f6e000 */
[----:B------:R-:W-:-:S04]  /*0670*/  @P2 FMUL R27, R27, 0.25 ;  /* 0x3e8000001b1b2820 */ /* 0x000fc80000400000 */
[----:B------:R-:W-:-:S06]  /*0680*/  @!P3 FMUL R27, R27, 16777216 ;  /* 0x4b8000001b1bb820 */ /* 0x000fcc0000400000 */
[----:B------:R-:W1:Y:S01]  /*0690*/  MUFU.RCP R27, R27 ;  /* 0x0000001b001b7308 */ /* 0x000e620000001000 */
[----:B------:R-:W-:Y:S01]  /*06a0*/  FSEL R26, R26, 1, P2 ;  /* 0x3f8000001a1a7808 */ /* 0x000fe20001000000 */
[----:B------:R-:W-:Y:S01]  /*06b0*/  IMAD.HI R25, R0, 0x2aaaaaab, RZ ;  /* 0x2aaaaaab00197827 */ /* 0x000fe200078e02ff */
[----:B------:R-:W-:-:S03]  /*06c0*/  ISETP.NE.AND P2, PT, R5, 0x40, PT ;  /* 0x000000400500780c */ /* 0x000fc60003f45270 */
[----:B------:R-:W-:Y:S01]  /*06d0*/  @!P3 FMUL R26, R26, 16777216 ;  /* 0x4b8000001a1ab820 */ /* 0x000fe20000400000 */
[----:B------:R-:W-:-:S03]  /*06e0*/  ISETP.NE.AND P3, PT, R5, 0x20, PT ;  /* 0x000000200500780c */ /* 0x000fc60003f65270 */
[----:B-1----:R-:W-:Y:S01]  /*06f0*/  FMUL R5, R27, R26 ;  /* 0x0000001a1b057220 */ /* 0x002fe20000400000 */
[----:B------:R-:W-:-:S04]  /*0700*/  SHF.R.U32.HI R26, RZ, 0x1f, R25 ;  /* 0x0000001fff1a7819 */ /* 0x000fc80000011619 */
[----:B------:R-:W-:Y:S02]  /*0710*/  LEA.HI.SX32 R25, R25, R26, 0xf ;  /* 0x0000001a19197211 */ /* 0x000fe400078f7aff */
[----:B------:R-:W-:-:S04]  /*0720*/  LEA R26, P4, R7, UR6, 0x2 ;  /* 0x00000006071a7c11 */ /* 0x000fc8000f8810ff */
[----:B------:R-:W-:Y:S01]  /*0730*/  LEA.HI.X R27, R7, UR7, R12, 0x2, P4 ;  /* 0x00000007071b7c11 */ /* 0x000fe2000a0f140c */
[----:B------:R-:W-:Y:S01]  /*0740*/  ULDC.64 UR6, c[0x0][0x220] ;  /* 0x0000880000067ab9 */ /* 0x000fe20000000a00 */
[----:B--2---:R-:W-:-:S04]  /*0750*/  SEL R17, R17, RZ, P1 ;  /* 0x000000ff11117207 */ /* 0x004fc80000800000 */
[----:B0-----:R-:W-:Y:S02]  /*0760*/  SHF.R.U32.HI R20, RZ, 0x1a, R17 ;  /* 0x0000001aff147819 */ /* 0x001fe40000011611 */
[----:B------:R-:W-:Y:S02]  /*0770*/  SEL R21, R16, RZ, P1 ;  /* 0x000000ff10157207 */ /* 0x000fe40000800000 */
[----:B------:R-:W-:-:S04]  /*0780*/  LOP3.LUT R16, R20, 0x20, RZ, 0xc0, !PT ;  /* 0x0000002014107812 */ /* 0x000fc800078ec0ff */
[----:B------:R-:W-:-:S05]  /*0790*/  IADD3 R16, P5, R16, R21, RZ ;  /* 0x0000001510107210 */ /* 0x000fca0007fbe0ff */
[----:B------:R-:W-:Y:S01]  /*07a0*/  IMAD.X R21, RZ, RZ, R17, P5 ;  /* 0x000000ffff157224 */ /* 0x000fe200028e0611 */
[----:B---3--:R-:W-:Y:S02]  /*07b0*/  SEL R9, R9, RZ, P1 ;  /* 0x000000ff09097207 */ /* 0x008fe40000800000 */
[----:B------:R-:W-:Y:S02]  /*07c0*/  SEL R8, R8, RZ, P1 ;  /* 0x000000ff08087207 */ /* 0x000fe40000800000 */
[----:B------:R-:W-:Y:S01]  /*07d0*/  SHF.R.U32.HI R20, RZ, 0x18, R9 ;  /* 0x00000018ff147819 */ /* 0x000fe20000011609 */
[----:B------:R-:W-:Y:S01]  /*07e0*/  IMAD.SHL.U32 R12, R16, 0x80, RZ ;  /* 0x00000080100c7824 */ /* 0x000fe200078e00ff */
[----:B------:R-:W-:Y:S02]  /*07f0*/  LEA R17, P4, R8, UR8, 0x2 ;  /* 0x0000000808117c11 */ /* 0x000fe4000f8810ff */
[----:B------:R-:W-:Y:S02]  /*0800*/  LOP3.LUT R20, R20, 0x80, RZ, 0xc0, !PT ;  /* 0x0000008014147812 */ /* 0x000fe400078ec0ff */
[----:B------:R-:W-:Y:S01]  /*0810*/  SHF.L.U64.HI R7, R16, 0x7, R21 ;  /* 0x0000000710077819 */ /* 0x000fe20000010215 */
[----:B------:R-:W-:Y:S01]  /*0820*/  VIADD R21, R23, 0xffffff80 ;  /* 0xffffff8017157836 */ /* 0x000fe20000000000 */
[----:B------:R-:W-:-:S02]  /*0830*/  LEA.HI.X R8, R8, UR9, R9, 0x2, P4 ;  /* 0x0000000908087c11 */ /* 0x000fc4000a0f1409 */
[----:B------:R-:W-:Y:S01]  /*0840*/  IADD3 R16, P5, P6, R12, R17, R20 ;  /* 0x000000110c107210 */ /* 0x000fe20007ebe014 */
[C---:B------:R-:W-:Y:S02]  /*0850*/  IMAD R20, R21.reuse, 0x1000, R22 ;  /* 0x0000100015147824 */ /* 0x040fe400078e0216 */
[----:B------:R-:W-:Y:S01]  /*0860*/  IMAD.SHL.U32 R21, R21, 0x400, RZ ;  /* 0x0000040015157824 */ /* 0x000fe200078e00ff */
[----:B------:R-:W-:Y:S02]  /*0870*/  IADD3.X R17, R7, R8, RZ, P5, P6 ;  /* 0x0000000807117210 */ /* 0x000fe40002fec4ff */
[----:B------:R-:W-:Y:S01]  /*0880*/  SEL R11, R11, RZ, P1 ;  /* 0x000000ff0b0b7207 */ /* 0x000fe20000800000 */
[----:B------:R-:W-:Y:S02]  /*0890*/  IMAD.U32 R22, R25, 0x10000, RZ ;  /* 0x0001000019167824 */ /* 0x000fe400078e00ff */
[----:B------:R-:W-:Y:S01]  /*08a0*/  IMAD.WIDE R16, R21, 0x4, R16 ;  /* 0x0000000415107825 */ /* 0x000fe200078e0210 */
[----:B------:R-:W-:-:S02]  /*08b0*/  LEA R8, P5, R19, UR6, 0x2 ;  /* 0x0000000613087c11 */ /* 0x000fc4000f8a10ff */
[----:B------:R-:W-:Y:S02]  /*08c0*/  ISETP.GE.AND P4, PT, R23, 0x20, PT ;  /* 0x000000201700780c */ /* 0x000fe40003f86270 */
[----:B------:R-:W-:Y:S02]  /*08d0*/  SEL R10, R10, RZ, P1 ;  /* 0x000000ff0a0a7207 */ /* 0x000fe40000800000 */
[----:B------:R-:W-:Y:S01]  /*08e0*/  SHF.R.U32.HI R23, RZ, 0x18, R11 ;  /* 0x00000018ff177819 */ /* 0x000fe2000001160b */
[----:B------:R-:W-:Y:S01]  /*08f0*/  IMAD.WIDE R28, R22, 0x4, R16 ;  /* 0x00000004161c7825 */ /* 0x000fe200078e0210 */
[----:B------:R-:W-:Y:S02]  /*0900*/  LEA.HI.X R9, R19, UR7, R18, 0x2, P5 ;  /* 0x0000000713097c11 */ /* 0x000fe4000a8f1412 */
[----:B------:R-:W-:Y:S02]  /*0910*/  LEA R16, P5, R10, UR8, 0x2 ;  /* 0x000000080a107c11 */ /* 0x000fe4000f8a10ff */
[----:B------:R-:W-:-:S02]  /*0920*/  LOP3.LUT R19, R23, 0x80, RZ, 0xc0, !PT ;  /* 0x0000008017137812 */ /* 0x000fc400078ec0ff */
[----:B------:R-:W-:Y:S02]  /*0930*/  LEA.HI.X R18, R10, UR9, R11, 0x2, P5 ;  /* 0x000000090a127c11 */ /* 0x000fe4000a8f140b */
[----:B------:R-:W-:-:S04]  /*0940*/  IADD3 R10, P5, P6, R12, R16, R19 ;  /* 0x000000100c0a7210 */ /* 0x000fc80007ebe013 */
[----:B------:R-:W-:-:S03]  /*0950*/  IADD3.X R11, R7, R18, RZ, P5, P6 ;  /* 0x00000012070b7210 */ /* 0x000fc60002fec4ff */
[----:B------:R-:W-:Y:S01]  /*0960*/  IMAD.WIDE R10, R21, 0x4, R10 ;  /* 0x00000004150a7825 */ /* 0x000fe200078e020a */
[----:B------:R-:W-:-:S03]  /*0970*/  CS2R R18, SRZ ;  /* 0x0000000000127805 */ /* 0x000fc6000001ff00 */
[----:B------:R-:W-:Y:S02]  /*0980*/  IMAD.MOV.U32 R25, RZ, RZ, RZ ;  /* 0x000000ffff197224 */ /* 0x000fe400078e00ff */
[----:B------:R-:W-:Y:S01]  /*0990*/  IMAD.WIDE R10, R22, 0x4, R10 ;  /* 0x00000004160a7825 */ /* 0x000fe200078e020a */
[----:B------:R0:W2:Y:S04]  /*09a0*/  @!P2 LDG.E.64 R18, desc[UR4][R8.64+-0x100000] ;  /* 0xf00000040812a981 */ /* 0x0000a8000c1e1b00 */
[----:B------:R1:W3:Y:S01]  /*09b0*/  @P1 LDG.E.EL R25, desc[UR4][R10.64] ;  /* 0x000000040a191981 */ /* 0x0002e2000c2e1900 */
[----:B0-----:R-:W0:Y:S08]  /*09c0*/  LDC.64 R8, c[0x0][0x210] ;  /* 0x00008400ff087b82 */ /* 0x001e300000000a00 */
[----:B-1----:R-:W1:Y:S01]  /*09d0*/  LDC.64 R10, c[0x0][0x270] ;  /* 0x00009c00ff0a7b82 */ /* 0x002e620000000a00 */
[----:B------:R-:W-:Y:S01]  /*09e0*/  IMAD.MOV.U32 R23, RZ, RZ, RZ ;  /* 0x000000ffff177224 */ /* 0x000fe200078e00ff */
[----:B------:R-:W-:-:S05]  /*09f0*/  CS2R R16, SRZ ;  /* 0x0000000000107805 */ /* 0x000fca000001ff00 */
[----:B------:R0:W4:Y:S04]  /*0a00*/  @P1 LDG.E.EL R23, desc[UR4][R28.64] ;  /* 0x000000041c171981 */ /* 0x000128000c2e1900 */
[----:B------:R1:W2:Y:S01]  /*0a10*/  @!P3 LDG.E.64 R16, desc[UR4][R26.64+-0x80000] ;  /* 0xf80000041a10b981 */ /* 0x0002a2000c1e1b00 */
[----:B0-----:R-:W-:Y:S01]  /*0a20*/  IMAD.WIDE R28, R14, 0x4, R8 ;  /* 0x000000040e1c7825 */ /* 0x001fe200078e0208 */
[----:B------:R-:W-:-:S03]  /*0a30*/  CS2R R8, SRZ ;  /* 0x0000000000087805 */ /* 0x000fc6000001ff00 */
[----:B-1----:R-:W-:Y:S01]  /*0a40*/  IMAD.WIDE R26, R13, 0x8, R10 ;  /* 0x000000080d1a7825 */ /* 0x002fe200078e020a */
[----:B------:R-:W-:-:S06]  /*0a50*/  CS2R R10, SRZ ;  /* 0x00000000000a7805 */ /* 0x000fcc000001ff00 */
[----:B------:R-:W2:Y:S01]  /*0a60*/  @P1 LDG.E.EL.128 R8, desc[UR4][R26.64] ;  /* 0x000000041a081981 */ /* 0x000ea2000c2e1d00 */
[----:B------:R-:W-:Y:S02]  /*0a70*/  SEL R15, R15, RZ, !P0 ;  /* 0x000000ff0f0f7207 */ /* 0x000fe40004000000 */
[----:B------:R-:W-:-:S05]  /*0a80*/  SEL R24, R24, RZ, !P0 ;  /* 0x000000ff18187207 */ /* 0x000fca0004000000 */
[----:B------:R-:W-:Y:S01]  /*0a90*/  FADD R24, R15, -R24 ;  /* 0x800000180f187221 */ /* 0x000fe20000000000 */
[----:B------:R-:W-:-:S06]  /*0aa0*/  CS2R R14, SRZ ;  /* 0x00000000000e7805 */ /* 0x000fcc000001ff00 */
[----:B------:R0:W3:Y:S01]  /*0ab0*/  @!P4 LDG.E.64 R14, desc[UR4][R28.64] ;  /* 0x000000041c0ec981 */ /* 0x0000e2000c1e1b00 */
[----:B------:R-:W-:Y:S02]  /*0ac0*/  LEA.HI R2, R2, R2, RZ, 0x6 ;  /* 0x0000000202027211 */ /* 0x000fe400078f30ff */
[----:B--2---:R-:W-:Y:S02]  /*0ad0*/  SEL R13, R8, RZ, P1 ;  /* 0x000000ff080d7207 */ /* 0x004fe40000800000 */
[----:B------:R-:W-:Y:S02]  /*0ae0*/  SEL R8, R11, RZ, P1 ;  /* 0x000000ff0b087207 */ /* 0x000fe40000800000 */
[----:B0-----:R-:W-:Y:S02]  /*0af0*/  SEL R28, R9, RZ, P1 ;  /* 0x000000ff091c7207 */ /* 0x001fe40000800000 */
[----:B------:R-:W-:Y:S02]  /*0b00*/  LEA R11, P5, R13, UR8, 0x2 ;  /* 0x000000080d0b7c11 */ /* 0x000fe4000f8a10ff */
[----:B------:R-:W-:-:S02]  /*0b10*/  SEL R10, R10, RZ, P1 ;  /* 0x000000ff0a0a7207 */ /* 0x000fc40000800000 */
[--C-:B------:R-:W-:Y:S02]  /*0b20*/  LEA.HI.X R9, R13, UR9, R28.reuse, 0x2, P5 ;  /* 0x000000090d097c11 */ /* 0x100fe4000a8f141c */
[----:B------:R-:W-:Y:S02]  /*0b30*/  SHF.R.U32.HI R28, RZ, 0x18, R28 ;  /* 0x00000018ff1c7819 */ /* 0x000fe4000001161c */
[----:B------:R-:W-:Y:S02]  /*0b40*/  LEA R13, P5, R10, UR8, 0x2 ;  /* 0x000000080a0d7c11 */ /* 0x000fe4000f8a10ff */
[----:B------:R-:W-:Y:S02]  /*0b50*/  LOP3.LUT R28, R28, 0x80, RZ, 0xc0, !PT ;  /* 0x000000801c1c7812 */ /* 0x000fe400078ec0ff */
[--C-:B------:R-:W-:Y:S02]  /*0b60*/  SHF.R.U32.HI R26, RZ, 0x18, R8.reuse ;  /* 0x00000018ff1a7819 */ /* 0x100fe40000011608 */
[----:B------:R-:W-:-:S02]  /*0b70*/  LEA.HI.X R10, R10, UR9, R8, 0x2, P5 ;  /* 0x000000090a0a7c11 */ /* 0x000fc4000a8f1408 */
[----:B------:R-:W-:Y:S02]  /*0b80*/  IADD3 R8, P5, P6, R12, R11, R28 ;  /* 0x0000000b0c087210 */ /* 0x000fe40007ebe01c */
[----:B------:R-:W-:Y:S02]  /*0b90*/  LOP3.LUT R11, R26, 0x80, RZ, 0xc0, !PT ;  /* 0x000000801a0b7812 */ /* 0x000fe400078ec0ff */
[----:B------:R-:W-:Y:S02]  /*0ba0*/  IADD3.X R9, R7, R9, RZ, P5, P6 ;  /* 0x0000000907097210 */ /* 0x000fe40002fec4ff */
[----:B------:R-:W-:-:S04]  /*0bb0*/  IADD3 R12, P5, P6, R12, R13, R11 ;  /* 0x0000000d0c0c7210 */ /* 0x000fc80007ebe00b */
[----:B------:R-:W-:Y:S02]  /*0bc0*/  IADD3.X R13, R7, R10, RZ, P5, P6 ;  /* 0x0000000a070d7210 */ /* 0x000fe40002fec4ff */
[----:B------:R-:W0:Y:S01]  /*0bd0*/  LDC.64 R10, c[0x0][0x278] ;  /* 0x00009e00ff0a7b82 */ /* 0x000e220000000a00 */
[----:B------:R-:W-:-:S04]  /*0be0*/  IMAD.WIDE R26, R21, 0x4, R8 ;  /* 0x00000004151a7825 */ /* 0x000fc800078e0208 */
[----:B------:R-:W-:Y:S01]  /*0bf0*/  IMAD.WIDE R8, R21, 0x4, R12 ;  /* 0x0000000415087825 */ /* 0x000fe200078e020c */
[----:B------:R-:W-:-:S03]  /*0c00*/  SHF.R.S32.HI R21, RZ, 0x1f, R0 ;  /* 0x0000001fff157819 */ /* 0x000fc60000011400 */
[----:B------:R-:W-:Y:S01]  /*0c10*/  IMAD.WIDE R12, R22, 0x4, R26 ;  /* 0x00000004160c7825 */ /* 0x000fe200078e021a */
[----:B------:R-:W-:-:S03]  /*0c20*/  LEA.HI R26, R21, R0, RZ, 0x6 ;  /* 0x00000000151a7211 */ /* 0x000fc600078f30ff */
[----:B------:R-:W-:Y:S01]  /*0c30*/  IMAD.MOV.U32 R7, RZ, RZ, RZ ;  /* 0x000000ffff077224 */ /* 0x000fe200078e00ff */
[----:B------:R-:W-:Y:S01]  /*0c40*/  LOP3.LUT R27, R26, 0xffffffc0, RZ, 0xc0, !PT ;  /* 0xffffffc01a1b7812 */ /* 0x000fe200078ec0ff */
[----:B------:R-:W-:Y:S02]  /*0c50*/  IMAD.MOV.U32 R21, RZ, RZ, RZ ;  /* 0x000000ffff157224 */ /* 0x000fe400078e00ff */
[----:B------:R-:W-:Y:S02]  /*0c60*/  IMAD.WIDE R28, R22, 0x4, R8 ;  /* 0x00000004161c7825 */ /* 0x000fe400078e0208 */
[----:B------:R1:W2:Y:S02]  /*0c70*/  @P1 LDG.E.EL R7, desc[UR4][R12.64] ;  /* 0x000000040c071981 */ /* 0x0002a4000c2e1900 */
[----:B------:R-:W-:Y:S02]  /*0c80*/  IMAD.IADD R27, R0, 0x1, -R27 ;  /* 0x00000001001b7824 */ /* 0x000fe400078e0a1b */
[----:B------:R0:W5:Y:S01]  /*0c90*/  @P1 LDG.E.EL R21, desc[UR4][R28.64] ;  /* 0x000000041c151981 */ /* 0x000162000c2e1900 */
[----:B-1----:R-:W1:Y:S01]  /*0ca0*/  LDC.64 R12, c[0x0][0x250] ;  /* 0x00009400ff0c7b82 */ /* 0x002e620000000a00 */
[----:B0-----:R-:W-:-:S07]  /*0cb0*/  IMAD.WIDE R28, R27, 0x4, R10 ;  /* 0x000000041b1c7825 */ /* 0x001fce00078e020a */
[----:B------:R-:W0:Y:S01]  /*0cc0*/  LDC.64 R10, c[0x0][0x280] ;  /* 0x0000a000ff0a7b82 */ /* 0x000e220000000a00 */
[----:B------:R-:W-:Y:S02]  /*0cd0*/  SHF.R.S32.HI R26, RZ, 0x6, R26 ;  /* 0x00000006ff1a7819 */ /* 0x000fe4000001141a */
[----:B------:R-:W-:Y:S02]  /*0ce0*/  LOP3.LUT R27, R2, 0xffffffc0, RZ, 0xc0, !PT ;  /* 0xffffffc0021b7812 */ /* 0x000fe400078ec0ff */
[----:B------:R-:W-:-:S03]  /*0cf0*/  CS2R R8, SRZ ;  /* 0x0000000000087805 */ /* 0x000fc6000001ff00 */
[----:B------:R-:W-:-:S03]  /*0d00*/  IMAD.IADD R2, R26, 0x1, -R27 ;  /* 0x000000011a027824 */ /* 0x000fc600078e0a1b */
[----:B------:R2:W5:Y:S01]  /*0d10*/  @P1 LDG.E.EL.64 R8, desc[UR4][R28.64] ;  /* 0x000000041c081981 */ /* 0x000562000c2e1b00 */
[----:B-1----:R-:W-:Y:S01]  /*0d20*/  IMAD.WIDE R26, R20, 0x4, R12 ;  /* 0x00000004141a7825 */ /* 0x002fe200078e020c */
[----:B------:R-:W-:-:S03]  /*0d30*/  CS2R R12, SRZ ;  /* 0x00000000000c7805 */ /* 0x000fc6000001ff00 */
[----:B------:R-:W-:-:S03]  /*0d40*/  IMAD.MOV.U32 R20, RZ, RZ, RZ ;  /* 0x000000ffff147224 */ /* 0x000fc600078e00ff */
[----:B------:R-:W5:Y:S01]  /*0d50*/  @P1 LDG.E.64 R12, desc[UR4][R26.64] ;  /* 0x000000041a0c1981 */ /* 0x000f62000c1e1b00 */
[----:B0-----:R-:W-:-:S04]  /*0d60*/  IMAD.WIDE R10, R2, 0x4, R10 ;  /* 0x00000004020a7825 */ /* 0x001fc800078e020a */
[----:B------:R-:W-:Y:S01]  /*0d70*/  IMAD.MOV.U32 R2, RZ, RZ, RZ ;  /* 0x000000ffff027224 */ /* 0x000fe200078e00ff */
[----:B------:R-:W5:Y:S05]  /*0d80*/  @P1 LDG.E.EL R20, desc[UR4][R10.64] ;  /* 0x000000040a141981 */ /* 0x000f6a000c2e1900 */
[----:B------:R-:W5:Y:S01]  /*0d90*/  @P1 LDG.E.EL R2, desc[UR4][R10.64] ;  /* 0x000000040a021981 */ /* 0x000f62000c2e1900 */
[----:B----4-:R-:W-:Y:S01]  /*0da0*/  SEL R23, R23, RZ, P1 ;  /* 0x000000ff17177207 */ /* 0x010fe20000800000 */
[----:B------:R-:W-:Y:S01]  /*0db0*/  FMUL R5, R24, R5 ;  /* 0x0000000518057220 */ /* 0x000fe20000400000 */
[----:B---3--:R-:W-:Y:S02]  /*0dc0*/  SEL R25, R25, RZ, P1 ;  /* 0x000000ff19197207 */ /* 0x008fe40000800000 */
[----:B------:R-:W-:-:S04]  /*0dd0*/  FSETP.GEU.AND P5, PT, R6, RZ, PT ;  /* 0x000000ff0600720b */ /* 0x000fc80003fae000 */
[----:B------:R-:W-:Y:S02]  /*0de0*/  FSEL R6, R6, RZ, P5 ;  /* 0x000000ff06067208 */ /* 0x000fe40002800000 */
[----:B------:R-:W-:Y:S02]  /*0df0*/  SEL R17, R17, RZ, !P3 ;  /* 0x000000ff11117207 */ /* 0x000fe40005800000 */
[----:B------:R-:W-:Y:S02]  /*0e00*/  SEL R16, R16, RZ, !P3 ;  /* 0x000000ff10107207 */ /* 0x000fe40005800000 */
[----:B--2---:R-:W-:Y:S02]  /*0e10*/  SEL R28, R7, RZ, P1 ;  /* 0x000000ff071c7207 */ /* 0x004fe40000800000 */
[----:B------:R-:W-:Y:S02]  /*0e20*/  SEL R7, R4, RZ, !P0 ;  /* 0x000000ff04077207 */ /* 0x000fe40004000000 */
[----:B-----5:R-:W-:-:S02]  /*0e30*/  SEL R22, R21, RZ, P1 ;  /* 0x000000ff15167207 */ /* 0x020fc40000800000 */
[----:B------:R-:W-:Y:S01]  /*0e40*/  SEL R4, R3, RZ, !P0 ;  /* 0x000000ff03047207 */ /* 0x000fe20004000000 */
[----:B------:R-:W-:Y:S02]  /*0e50*/  FADD R28, -R23, R28 ;  /* 0x0000001c171c7221 */ /* 0x000fe40000000100 */
[----:B------:R-:W-:Y:S02]  /*0e60*/  FADD R22, -R25, R22 ;  /* 0x0000001619167221 */ /* 0x000fe40000000100 */
[----:B------:R-:W-:Y:S02]  /*0e70*/  FFMA R3, R5, R7, R4 ;  /* 0x0000000705037223 */ /* 0x000fe40000000004 */
[----:B------:R-:W0:Y:S01]  /*0e80*/  LDC.64 R4, c[0x0][0x288] ;  /* 0x0000a200ff047b82 */ /* 0x000e220000000a00 */
[----:B------:R-:W-:Y:S02]  /*0e90*/  SEL R8, R8, RZ, P1 ;  /* 0x000000ff08087207 */ /* 0x000fe40000800000 */
[----:B------:R-:W-:-:S03]  /*0ea0*/  SEL R24, R9, RZ, P1 ;  /* 0x000000ff09187207 */ /* 0x000fc60000800000 */
[----:B------:R-:W-:Y:S02]  /*0eb0*/  FFMA R8, R28, R8, R23 ;  /* 0x000000081c087223 */ /* 0x000fe40000000017 */
[----:B------:R-:W-:Y:S01]  /*0ec0*/  FFMA R24, R22, R24, R25 ;  /* 0x0000001816187223 */ /* 0x000fe20000000019 */
[----:B------:R-:W-:Y:S02]  /*0ed0*/  SEL R7, R12, RZ, P1 ;  /* 0x000000ff0c077207 */ /* 0x000fe40000800000 */
[----:B------:R-:W-:Y:S02]  /*0ee0*/  SEL R13, R13, RZ, P1 ;  /* 0x000000ff0d0d7207 */ /* 0x000fe40000800000 */
[----:B------:R-:W-:-:S03]  /*0ef0*/  SEL R20, R20, RZ, P1 ;  /* 0x000000ff14147207 */ /* 0x000fc60000800000 */
[----:B------:R-:W-:Y:S01]  /*0f00*/  FADD R24, -R13, R24 ;  /* 0x000000180d187221 */ /* 0x000fe20000000100 */
[----:B------:R-:W-:Y:S01]  /*0f10*/  SEL R9, R2, RZ, P1 ;  /* 0x000000ff02097207 */ /* 0x000fe20000800000 */
[----:B------:R-:W-:Y:S01]  /*0f20*/  FADD R2, -R7, R8 ;  /* 0x0000000807027221 */ /* 0x000fe20000000100 */
[C---:B------:R-:W-:Y:S01]  /*0f30*/  FSETP.GEU.AND P6, PT, R3.reuse, RZ, PT ;  /* 0x000000ff0300720b */ /* 0x040fe20003fce000 */
[----:B------:R-:W-:Y:S02]  /*0f40*/  FFMA R20, R24, R20, R13 ;  /* 0x0000001418147223 */ /* 0x000fe4000000000d */
[----:B------:R-:W-:Y:S01]  /*0f50*/  FFMA R2, R2, R9, R7 ;  /* 0x0000000902027223 */ /* 0x000fe20000000007 */
[----:B------:R-:W-:Y:S02]  /*0f60*/  FSEL R3, R3, RZ, P6 ;  /* 0x000000ff03037208 */ /* 0x000fe40003000000 */
[----:B------:R-:W-:Y:S02]  /*0f70*/  @P0 FSEL R3, R20, RZ, P1 ;  /* 0x000000ff14030208 */ /* 0x000fe40000800000 */
[----:B------:R-:W-:-:S02]  /*0f80*/  @P0 FSEL R6, R2, RZ, P1 ;  /* 0x000000ff02060208 */ /* 0x000fc40000800000 */
[----:B------:R-:W-:Y:S02]  /*0f90*/  SEL R2, R19, RZ, !P2 ;  /* 0x000000ff13027207 */ /* 0x000fe40005000000 */
[----:B------:R-:W-:Y:S02]  /*0fa0*/  SEL R7, R18, RZ, !P2 ;  /* 0x000000ff12077207 */ /* 0x000fe40005000000 */
[----:B------:R-:W-:Y:S02]  /*0fb0*/  @P3 SEL R17, R2, R3, !P2 ;  /* 0x0000000302113207 */ /* 0x000fe40005000000 */
[----:B------:R-:W-:Y:S02]  /*0fc0*/  @P3 SEL R16, R7, R6, !P2 ;  /* 0x0000000607103207 */ /* 0x000fe40005000000 */
[----:B------:R-:W-:Y:S02]  /*0fd0*/  SEL R3, R14, RZ, !P4 ;  /* 0x000000ff0e037207 */ /* 0x000fe40006000000 */
[----:B------:R-:W-:Y:S01]  /*0fe0*/  SEL R2, R15, RZ, !P4 ;  /* 0x000000ff0f027207 */ /* 0x000fe20006000000 */
[----:B0-----:R-:W-:Y:S01]  /*0ff0*/  IMAD.WIDE R4, R0, 0x4, R4 ;  /* 0x0000000400047825 */ /* 0x001fe200078e0204 */
[----:B------:R-:W-:-:S02]  /*1000*/  SEL R16, R3, R16, !P4 ;  /* 0x0000001003107207 */ /* 0x000fc40006000000 */
[----:B------:R-:W-:-:S05]  /*1010*/  SEL R17, R2, R17, !P4 ;  /* 0x0000001102117207 */ /* 0x000fca0006000000 */
[----:B------:R-:W-:Y:S01]  /*1020*/  STG.E.64 desc[UR4][R4.64], R16 ;  /* 0x0000001004007986 */ /* 0x000fe2000c101b04 */
[----:B------:R-:W-:Y:S05]  /*1030*/  EXIT ;  /* 0x000000000000794d */ /* 0x000fea0003800000 */
.L_x_0:
[----:B------:R-:W-:-:S00]  /*1040*/  BRA `(.L_x_0) ;  /* 0xfffffffc00fc7947 */ /* 0x000fc0000383ffff */
[----:B------:R-:W-:-:S00]  /*1050*/  NOP ;  /* 0x0000000000007918 */ /* 0x000fc00000000000 */
        /* <DEDUP_REMOVED lines=10> */
.L_x_1:


//--------------------- .nv.global.init           --------------------------
	.section	.nv.global.init,"aw",@progbits
.nv.global.init:
	.type		_$_str,@object
	.size		_$_str,(_$_str_$_2 - _$_str)
_$_str:
        /*0000*/ 	.byte	0x5f, 0x5f, 0x43, 0x55, 0x44, 0x41, 0x5f, 0x46, 0x54, 0x5a, 0x00
	.type		_$_str_$_2,@object
	.size		_$_str_$_2,(.L_1 - _$_str_$_2)
_$_str_$_2:
        /*000b*/ 	.byte	0x5f, 0x5f, 0x43, 0x55, 0x44, 0x41, 0x5f, 0x50, 0x52, 0x45, 0x43, 0x5f, 0x53, 0x51, 0x52, 0x54
        /*001b*/ 	.byte	0x00
.L_1:


//--------------------- .nv.constant0.triton_poi_fused_cat_40 --------------------------
	.section	.nv.constant0.triton_poi_fused_cat_40,"a",@progbits
	.sectionflags	@""
	.align	4
.nv.constant0.triton_poi_fused_cat_40:
	.zero		660
